	.headerflags	@"EF_CUDA_TEXMODE_UNIFIED EF_CUDA_64BIT_ADDRESS EF_CUDA_ACCELERATORS EF_CUDA_SM90 EF_CUDA_VIRTUAL_SM(EF_CUDA_SM90)"
	.elftype	@"ET_EXEC"


//--------------------- .nv.info                  --------------------------
	.section	.nv.info,"",@"SHT_CUDA_INFO"
	.align	4


	//----- nvinfo : EIATTR_REGCOUNT
	.align		4
        /*0000*/ 	.byte	0x04, 0x2f
        /*0002*/ 	.short	(.L_1 - .L_0)
	.align		4
.L_0:
        /*0004*/ 	.word	index@(triton_per_fused__softmax_8)
        /*0008*/ 	.word	0x0000000f


	//----- nvinfo : EIATTR_MIN_STACK_SIZE
	.align		4
.L_1:
        /*000c*/ 	.byte	0x04, 0x12
        /*000e*/ 	.short	(.L_3 - .L_2)
	.align		4
.L_2:
        /*0010*/ 	.word	index@(triton_per_fused__softmax_8)
        /*0014*/ 	.word	0x00000000


	//----- nvinfo : EIATTR_FRAME_SIZE
	.align		4
.L_3:
        /*0018*/ 	.byte	0x04, 0x11
        /*001a*/ 	.short	(.L_5 - .L_4)
	.align		4
.L_4:
        /*001c*/ 	.word	index@(triton_per_fused__softmax_8)
        /*0020*/ 	.word	0x00000000


	//----- nvinfo : EIATTR_MIN_STACK_SIZE
	.align		4
.L_5:
        /*0024*/ 	.byte	0x04, 0x12
        /*0026*/ 	.short	(.L_7 - .L_6)
	.align		4
.L_6:
        /*0028*/ 	.word	index@(triton_per_fused__softmax_8)
        /*002c*/ 	.word	0x00000000
.L_7:


//--------------------- .nv.info.triton_per_fused__softmax_8 --------------------------
	.section	.nv.info.triton_per_fused__softmax_8,"",@"SHT_CUDA_INFO"
	.sectionflags	@""
	.align	4


	//----- nvinfo : EIATTR_CUDA_API_VERSION
	.align		4
        /*0000*/ 	.byte	0x04, 0x37
        /*0002*/ 	.short	(.L_9 - .L_8)
.L_8:
        /*0004*/ 	.word	0x0000007c


	//----- nvinfo : EIATTR_KPARAM_INFO
	.align		4
.L_9:
        /*0008*/ 	.byte	0x04, 0x17
        /*000a*/ 	.short	(.L_11 - .L_10)
.L_10:
        /*000c*/ 	.word	0x00000000
        /*0010*/ 	.short	0x0002
        /*0012*/ 	.short	0x000c
        /*0014*/ 	.byte	0x00, 0xf0, 0x11, 0x00


	//----- nvinfo : EIATTR_KPARAM_INFO
	.align		4
.L_11:
        /*0018*/ 	.byte	0x04, 0x17
        /*001a*/ 	.short	(.L_13 - .L_12)
.L_12:
        /*001c*/ 	.word	0x00000000
        /*0020*/ 	.short	0x0001
        /*0022*/ 	.short	0x0008
        /*0024*/ 	.byte	0x00, 0xf0, 0x11, 0x00


	//----- nvinfo : EIATTR_KPARAM_INFO
	.align		4
.L_13:
        /*0028*/ 	.byte	0x04, 0x17
        /*002a*/ 	.short	(.L_15 - .L_14)
.L_14:
        /*002c*/ 	.word	0x00000000
        /*0030*/ 	.short	0x0000
        /*0032*/ 	.short	0x0000
        /*0034*/ 	.byte	0x00, 0xf4, 0x21, 0x00


	//----- nvinfo : EIATTR_SPARSE_MMA_MASK
	.align		4
.L_15:
        /*0038*/ 	.byte	0x03, 0x50
        /*003a*/ 	.short	0x0000


	//----- nvinfo : EIATTR_MAXREG_COUNT
	.align		4
        /*003c*/ 	.byte	0x03, 0x1b
        /*003e*/ 	.short	0x00ff


	//----- nvinfo : EIATTR_COOP_GROUP_MASK_REGIDS
	.align		4
        /*0040*/ 	.byte	0x04, 0x29
        /*0042*/ 	.short	(.L_17 - .L_16)


	//   ....[0]....
.L_16:
        /*0044*/ 	.word	0xffffffff


	//   ....[1]....
        /*0048*/ 	.word	0xffffffff


	//   ....[2]....
        /*004c*/ 	.word	0xffffffff


	//   ....[3]....
        /*0050*/ 	.word	0xffffffff


	//   ....[4]....
        /*0054*/ 	.word	0xffffffff


	//   ....[5]....
        /*0058*/ 	.word	0xffffffff


	//   ....[6]....
        /*005c*/ 	.word	0xffffffff


	//   ....[7]....
        /*0060*/ 	.word	0xffffffff


	//----- nvinfo : EIATTR_COOP_GROUP_INSTR_OFFSETS
	.align		4
.L_17:
        /*0064*/ 	.byte	0x04, 0x28
        /*0066*/ 	.short	(.L_19 - .L_18)


	//   ....[0]....
.L_18:
        /*0068*/ 	.word	0x000000f0


	//   ....[1]....
        /*006c*/ 	.word	0x00000130


	//   ....[2]....
        /*0070*/ 	.word	0x00000170


	//   ....[3]....
        /*0074*/ 	.word	0x000001b0


	//   ....[4]....
        /*0078*/ 	.word	0x00000260


	//   ....[5]....
        /*007c*/ 	.word	0x00000290


	//   ....[6]....
        /*0080*/ 	.word	0x000002b0


	//   ....[7]....
        /*0084*/ 	.word	0x000002d0


	//----- nvinfo : EIATTR_EXIT_INSTR_OFFSETS
	.align		4
.L_19:
        /*0088*/ 	.byte	0x04, 0x1c
        /*008a*/ 	.short	(.L_21 - .L_20)


	//   ....[0]....
.L_20:
        /*008c*/ 	.word	0x00000370


	//   ....[1]....
        /*0090*/ 	.word	0x00000390


	//----- nvinfo : EIATTR_REQNTID
	.align		4
.L_21:
        /*0094*/ 	.byte	0x04, 0x10
        /*0096*/ 	.short	(.L_23 - .L_22)
.L_22:
        /*0098*/ 	.word	0x00000040
        /*009c*/ 	.word	0x00000001
        /*00a0*/ 	.word	0x00000001


	//----- nvinfo : EIATTR_CBANK_PARAM_SIZE
	.align		4
.L_23:
        /*00a4*/ 	.byte	0x03, 0x19
        /*00a6*/ 	.short	0x0010


	//----- nvinfo : EIATTR_PARAM_CBANK
	.align		4
        /*00a8*/ 	.byte	0x04, 0x0a
        /*00aa*/ 	.short	(.L_25 - .L_24)
	.align		4
.L_24:
        /*00ac*/ 	.word	index@(.nv.constant0.triton_per_fused__softmax_8)
        /*00b0*/ 	.short	0x0210
        /*00b2*/ 	.short	0x0010


	//----- nvinfo : EIATTR_SW_WAR
	.align		4
.L_25:
        /*00b4*/ 	.byte	0x04, 0x36
        /*00b6*/ 	.short	(.L_27 - .L_26)
.L_26:
        /*00b8*/ 	.word	0x00000008
.L_27:


//--------------------- .nv.callgraph             --------------------------
	.section	.nv.callgraph,"",@"SHT_CUDA_CALLGRAPH"
	.align	4
	.sectionentsize	8
	.align		4
        /*0000*/ 	.word	0x00000000
	.align		4
        /*0004*/ 	.word	0xffffffff
	.align		4
        /*0008*/ 	.word	0x00000000
	.align		4
        /*000c*/ 	.word	0xfffffffe
	.align		4
        /*0010*/ 	.word	0x00000000
	.align		4
        /*0014*/ 	.word	0xfffffffd
	.align		4
        /*0018*/ 	.word	0x00000000
	.align		4
        /*001c*/ 	.word	0xfffffffc


//--------------------- .text.triton_per_fused__softmax_8 --------------------------
	.section	.text.triton_per_fused__softmax_8,"ax",@progbits
	.align	128
        .global         triton_per_fused__softmax_8
        .type           triton_per_fused__softmax_8,@function
        .size           triton_per_fused__softmax_8,(.L_x_2 - triton_per_fused__softmax_8)
        .other          triton_per_fused__softmax_8,@"STO_CUDA_ENTRY STV_DEFAULT"
triton_per_fused__softmax_8:
.text.triton_per_fused__softmax_8:
[----:B------:R-:W0:Y:S02]  /*0000*/  LDC R1, c[0x0][0x28] ;  /* 0x00000a00ff017b82 */ /* 0x000e240000000800 */
[----:B------:R-:W1:Y:S01]  /*0010*/  S2R R11, SR_CTAID.X ;  /* 0x00000000000b7919 */ /* 0x000e620000002500 */
[----:B------:R-:W2:Y:S01]  /*0020*/  LDC.64 R2, c[0x0][0x210] ;  /* 0x00008400ff027b82 */ /* 0x000ea20000000a00 */
[----:B------:R-:W-:Y:S01]  /*0030*/  ULDC.64 UR4, c[0x0][0x208] ;  /* 0x0000820000047ab9 */ /* 0x000fe20000000a00 */
[----:B------:R-:W3:Y:S01]  /*0040*/  S2R R12, SR_TID.X ;  /* 0x00000000000c7919 */ /* 0x000ee20000002100 */
[----:B-1----:R-:W-:Y:S02]  /*0050*/  ISETP.GE.AND P0, PT, R11, 0x100, PT ;  /* 0x000001000b00780c */ /* 0x002fe40003f06270 */
[----:B---3--:R-:W-:-:S05]  /*0060*/  LOP3.LUT R0, R12, 0xf, RZ, 0xc0, !PT ;  /* 0x0000000f0c007812 */ /* 0x008fca00078ec0ff */
[----:B------:R-:W-:Y:S02]  /*0070*/  IMAD R5, R11, 0x10, R0 ;  /* 0x000000100b057824 */ /* 0x000fe400078e0200 */
[----:B------:R-:W-:Y:S02]  /*0080*/  IMAD.MOV.U32 R0, RZ, RZ, RZ ;  /* 0x000000ffff007224 */ /* 0x000fe400078e00ff */
[----:B--2---:R-:W-:Y:S02]  /*0090*/  IMAD.WIDE R2, R5, 0x4, R2 ;  /* 0x0000000405027825 */ /* 0x004fe400078e0202 */
[----:B------:R-:W-:Y:S05]  /*00a0*/  @P0 BRA `(.L_x_0) ;  /* 0x0000000000040947 */ /* 0x000fea0003800000 */
[----:B------:R1:W5:Y:S02]  /*00b0*/  LDG.E R0, desc[UR4][R2.64] ;  /* 0x0000000402007981 */ /* 0x000364000c1e1900 */
.L_x_0:
[----:B-----5:R-:W-:-:S04]  /*00c0*/  SEL R0, R0, RZ, !P0 ;  /* 0x000000ff00007207 */ /* 0x020fc80004000000 */
[----:B------:R-:W-:-:S04]  /*00d0*/  FSEL R5, R0, -INF , !P0 ;  /* 0xff80000000057808 */ /* 0x000fc80004000000 */
[C---:B------:R-:W-:Y:S01]  /*00e0*/  FSETP.NAN.AND P2, PT, R5.reuse, R5, PT ;  /* 0x000000050500720b */ /* 0x040fe20003f48000 */
[----:B------:R-:W2:Y:S02]  /*00f0*/  SHFL.BFLY PT, R4, R5, 0x8, 0x1f ;  /* 0x0d001f0005047f89 */ /* 0x000ea400000e0000 */
[----:B--2---:R-:W-:-:S13]  /*0100*/  FSETP.GT.AND P1, PT, R5, R4, PT ;  /* 0x000000040500720b */ /* 0x004fda0003f24000 */
[----:B------:R-:W-:-:S04]  /*0110*/  @!P1 FSEL R5, R5, R4, P2 ;  /* 0x0000000405059208 */ /* 0x000fc80001000000 */
        /* <DEDUP_REMOVED lines=11> */
[----:B------:R-:W-:-:S05]  /*01d0*/  @!P1 FSEL R5, R5, R4, P2 ;  /* 0x0000000405059208 */ /* 0x000fca0001000000 */
[----:B------:R-:W-:-:S04]  /*01e0*/  FADD R0, R0, -R5 ;  /* 0x8000000500007221 */ /* 0x000fc80000000000 */
[----:B------:R-:W-:-:S05]  /*01f0*/  FMUL R0, R0, 1.4426950216293334961 ;  /* 0x3fb8aa3b00007820 */ /* 0x000fca0000400000 */
[----:B------:R-:W-:-:S13]  /*0200*/  FSETP.GEU.AND P1, PT, R0, -126, PT ;  /* 0xc2fc00000000780b */ /* 0x000fda0003f2e000 */
[----:B------:R-:W-:-:S04]  /*0210*/  @!P1 FMUL R0, R0, 0.5 ;  /* 0x3f00000000009820 */ /* 0x000fc80000400000 */
[----:B------:R-:W2:Y:S02]  /*0220*/  MUFU.EX2 R4, R0 ;  /* 0x0000000000047308 */ /* 0x000ea40000000800 */
[----:B--2---:R-:W-:-:S05]  /*0230*/  @!P1 FMUL R4, R4, R4 ;  /* 0x0000000404049220 */ /* 0x004fca0000400000 */
[----:B------:R-:W-:Y:S02]  /*0240*/  FSEL R6, R4, RZ, !P0 ;  /* 0x000000ff04067208 */ /* 0x000fe40004000000 */
[----:B------:R-:W-:-:S03]  /*0250*/  LOP3.LUT P0, RZ, R12, 0x30, RZ, 0xc0, !PT ;  /* 0x000000300cff7812 */ /* 0x000fc6000780c0ff */
[----:B------:R-:W2:Y:S01]  /*0260*/  SHFL.BFLY PT, R5, R6, 0x8, 0x1f ;  /* 0x0d001f0006057f89 */ /* 0x000ea200000e0000 */
[----:B------:R-:W-:Y:S01]  /*0270*/  ISETP.LT.AND P0, PT, R11, 0x100, !P0 ;  /* 0x000001000b00780c */ /* 0x000fe20004701270 */
[----:B--2---:R-:W-:-:S05]  /*0280*/  FADD R5, R6, R5 ;  /* 0x0000000506057221 */ /* 0x004fca0000000000 */
[----:B------:R-:W2:Y:S02]  /*0290*/  SHFL.BFLY PT, R8, R5, 0x4, 0x1f ;  /* 0x0c801f0005087f89 */ /* 0x000ea400000e0000 */
[----:B--2---:R-:W-:-:S05]  /*02a0*/  FADD R8, R5, R8 ;  /* 0x0000000805087221 */ /* 0x004fca0000000000 */
[----:B------:R-:W2:Y:S02]  /*02b0*/  SHFL.BFLY PT, R7, R8, 0x2, 0x1f ;  /* 0x0c401f0008077f89 */ /* 0x000ea400000e0000 */
[----:B--2---:R-:W-:-:S05]  /*02c0*/  FADD R7, R8, R7 ;  /* 0x0000000708077221 */ /* 0x004fca0000000000 */
[----:B------:R-:W2:Y:S02]  /*02d0*/  SHFL.BFLY PT, R10, R7, 0x1, 0x1f ;  /* 0x0c201f00070a7f89 */ /* 0x000ea400000e0000 */
[----:B--2---:R-:W-:-:S05]  /*02e0*/  FADD R10, R7, R10 ;  /* 0x0000000a070a7221 */ /* 0x004fca0000000000 */
[C---:B------:R-:W-:Y:S02]  /*02f0*/  FSETP.GT.AND P2, PT, |R10|.reuse, 8.50705917302346158658e+37, PT ;  /* 0x7e8000000a00780b */ /* 0x040fe40003f44200 */
[----:B------:R-:W-:-:S11]  /*0300*/  FSETP.GEU.AND P1, PT, |R10|, 1.175494350822287508e-38, PT ;  /* 0x008000000a00780b */ /* 0x000fd60003f2e200 */
[----:B------:R-:W-:Y:S01]  /*0310*/  @P2 FMUL R10, R10, 0.25 ;  /* 0x3e8000000a0a2820 */ /* 0x000fe20000400000 */
[----:B------:R-:W-:-:S03]  /*0320*/  @P2 FMUL R4, R4, 0.25 ;  /* 0x3e80000004042820 */ /* 0x000fc60000400000 */
[----:B------:R-:W-:Y:S01]  /*0330*/  @!P1 FMUL R10, R10, 16777216 ;  /* 0x4b8000000a0a9820 */ /* 0x000fe20000400000 */
[----:B------:R-:W-:-:S03]  /*0340*/  @!P1 FMUL R4, R4, 16777216 ;  /* 0x4b80000004049820 */ /* 0x000fc60000400000 */
[----:B------:R-:W2:Y:S02]  /*0350*/  MUFU.RCP R9, R10 ;  /* 0x0000000a00097308 */ /* 0x000ea40000001000 */
[----:B--2---:R-:W-:Y:S01]  /*0360*/  FMUL R9, R9, R4 ;  /* 0x0000000409097220 */ /* 0x004fe20000400000 */
[----:B------:R-:W-:Y:S06]  /*0370*/  @!P0 EXIT ;  /* 0x000000000000894d */ /* 0x000fec0003800000 */
[----:B------:R-:W-:Y:S01]  /*0380*/  STG.E desc[UR4][R2.64], R9 ;  /* 0x0000000902007986 */ /* 0x000fe2000c101904 */
[----:B------:R-:W-:Y:S05]  /*0390*/  EXIT ;  /* 0x000000000000794d */ /* 0x000fea0003800000 */
.L_x_1:
[----:B------:R-:W-:-:S00]  /*03a0*/  BRA `(.L_x_1) ;  /* 0xfffffffc00fc7947 */ /* 0x000fc0000383ffff */
[----:B------:R-:W-:-:S00]  /*03b0*/  NOP ;  /* 0x0000000000007918 */ /* 0x000fc00000000000 */
        /* <DEDUP_REMOVED lines=12> */
.L_x_2:


//--------------------- .nv.constant0.triton_per_fused__softmax_8 --------------------------
	.section	.nv.constant0.triton_per_fused__softmax_8,"a",@progbits
	.sectionflags	@""
	.align	4
.nv.constant0.triton_per_fused__softmax_8:
	.zero		544
